	.headerflags	@"EF_CUDA_TEXMODE_UNIFIED EF_CUDA_64BIT_ADDRESS EF_CUDA_ACCELERATORS EF_CUDA_SM90 EF_CUDA_VIRTUAL_SM(EF_CUDA_SM90)"
	.elftype	@"ET_EXEC"


//--------------------- .nv.info                  --------------------------
	.section	.nv.info,"",@"SHT_CUDA_INFO"
	.align	4


	//----- nvinfo : EIATTR_REGCOUNT
	.align		4
        /*0000*/ 	.byte	0x04, 0x2f
        /*0002*/ 	.short	(.L_3 - .L_2)
	.align		4
.L_2:
        /*0004*/ 	.word	index@(triton_poi_fused__native_batch_norm_legit_no_training_mul_sigmoid_18)
        /*0008*/ 	.word	0x00000019


	//----- nvinfo : EIATTR_MIN_STACK_SIZE
	.align		4
.L_3:
        /*000c*/ 	.byte	0x04, 0x12
        /*000e*/ 	.short	(.L_5 - .L_4)
	.align		4
.L_4:
        /*0010*/ 	.word	index@(triton_poi_fused__native_batch_norm_legit_no_training_mul_sigmoid_18)
        /*0014*/ 	.word	0x00000000


	//----- nvinfo : EIATTR_FRAME_SIZE
	.align		4
.L_5:
        /*0018*/ 	.byte	0x04, 0x11
        /*001a*/ 	.short	(.L_7 - .L_6)
	.align		4
.L_6:
        /*001c*/ 	.word	index@(triton_poi_fused__native_batch_norm_legit_no_training_mul_sigmoid_18)
        /*0020*/ 	.word	0x00000000


	//----- nvinfo : EIATTR_MIN_STACK_SIZE
	.align		4
.L_7:
        /*0024*/ 	.byte	0x04, 0x12
        /*0026*/ 	.short	(.L_9 - .L_8)
	.align		4
.L_8:
        /*0028*/ 	.word	index@(triton_poi_fused__native_batch_norm_legit_no_training_mul_sigmoid_18)
        /*002c*/ 	.word	0x00000000
.L_9:


//--------------------- .nv.info.triton_poi_fused__native_batch_norm_legit_no_training_mul_sigmoid_18 --------------------------
	.section	.nv.info.triton_poi_fused__native_batch_norm_legit_no_training_mul_sigmoid_18,"",@"SHT_CUDA_INFO"
	.sectionflags	@""
	.align	4


	//----- nvinfo : EIATTR_CUDA_API_VERSION
	.align		4
        /*0000*/ 	.byte	0x04, 0x37
        /*0002*/ 	.short	(.L_11 - .L_10)
.L_10:
        /*0004*/ 	.word	0x0000007c


	//----- nvinfo : EIATTR_KPARAM_INFO
	.align		4
.L_11:
        /*0008*/ 	.byte	0x04, 0x17
        /*000a*/ 	.short	(.L_13 - .L_12)
.L_12:
        /*000c*/ 	.word	0x00000000
        /*0010*/ 	.short	0x0007
        /*0012*/ 	.short	0x0034
        /*0014*/ 	.byte	0x00, 0xf0, 0x11, 0x00


	//----- nvinfo : EIATTR_KPARAM_INFO
	.align		4
.L_13:
        /*0018*/ 	.byte	0x04, 0x17
        /*001a*/ 	.short	(.L_15 - .L_14)
.L_14:
        /*001c*/ 	.word	0x00000000
        /*0020*/ 	.short	0x0006
        /*0022*/ 	.short	0x0030
        /*0024*/ 	.byte	0x00, 0xf0, 0x11, 0x00


	//----- nvinfo : EIATTR_KPARAM_INFO
	.align		4
.L_15:
        /*0028*/ 	.byte	0x04, 0x17
        /*002a*/ 	.short	(.L_17 - .L_16)
.L_16:
        /*002c*/ 	.word	0x00000000
        /*0030*/ 	.short	0x0005
        /*0032*/ 	.short	0x0028
        /*0034*/ 	.byte	0x00, 0xf4, 0x21, 0x00


	//----- nvinfo : EIATTR_KPARAM_INFO
	.align		4
.L_17:
        /*0038*/ 	.byte	0x04, 0x17
        /*003a*/ 	.short	(.L_19 - .L_18)
.L_18:
        /*003c*/ 	.word	0x00000000
        /*0040*/ 	.short	0x0004
        /*0042*/ 	.short	0x0020
        /*0044*/ 	.byte	0x00, 0xf4, 0x21, 0x00


	//----- nvinfo : EIATTR_KPARAM_INFO
	.align		4
.L_19:
        /*0048*/ 	.byte	0x04, 0x17
        /*004a*/ 	.short	(.L_21 - .L_20)
.L_20:
        /*004c*/ 	.word	0x00000000
        /*0050*/ 	.short	0x0003
        /*0052*/ 	.short	0x0018
        /*0054*/ 	.byte	0x00, 0xf4, 0x21, 0x00


	//----- nvinfo : EIATTR_KPARAM_INFO
	.align		4
.L_21:
        /*0058*/ 	.byte	0x04, 0x17
        /*005a*/ 	.short	(.L_23 - .L_22)
.L_22:
        /*005c*/ 	.word	0x00000000
        /*0060*/ 	.short	0x0002
        /*0062*/ 	.short	0x0010
        /*0064*/ 	.byte	0x00, 0xf4, 0x21, 0x00


	//----- nvinfo : EIATTR_KPARAM_INFO
	.align		4
.L_23:
        /*0068*/ 	.byte	0x04, 0x17
        /*006a*/ 	.short	(.L_25 - .L_24)
.L_24:
        /*006c*/ 	.word	0x00000000
        /*0070*/ 	.short	0x0001
        /*0072*/ 	.short	0x0008
        /*0074*/ 	.byte	0x00, 0xf4, 0x21, 0x00


	//----- nvinfo : EIATTR_KPARAM_INFO
	.align		4
.L_25:
        /*0078*/ 	.byte	0x04, 0x17
        /*007a*/ 	.short	(.L_27 - .L_26)
.L_26:
        /*007c*/ 	.word	0x00000000
        /*0080*/ 	.short	0x0000
        /*0082*/ 	.short	0x0000
        /*0084*/ 	.byte	0x00, 0xf4, 0x21, 0x00


	//----- nvinfo : EIATTR_SPARSE_MMA_MASK
	.align		4
.L_27:
        /*0088*/ 	.byte	0x03, 0x50
        /*008a*/ 	.short	0x0000


	//----- nvinfo : EIATTR_MAXREG_COUNT
	.align		4
        /*008c*/ 	.byte	0x03, 0x1b
        /*008e*/ 	.short	0x00ff


	//----- nvinfo : EIATTR_EXIT_INSTR_OFFSETS
	.align		4
        /*0090*/ 	.byte	0x04, 0x1c
        /*0092*/ 	.short	(.L_29 - .L_28)


	//   ....[0]....
.L_28:
        /*0094*/ 	.word	0x00000590


	//   ....[1]....
        /*0098*/ 	.word	0x00000660


	//----- nvinfo : EIATTR_REQNTID
	.align		4
.L_29:
        /*009c*/ 	.byte	0x04, 0x10
        /*009e*/ 	.short	(.L_31 - .L_30)
.L_30:
        /*00a0*/ 	.word	0x00000080
        /*00a4*/ 	.word	0x00000001
        /*00a8*/ 	.word	0x00000001


	//----- nvinfo : EIATTR_CBANK_PARAM_SIZE
	.align		4
.L_31:
        /*00ac*/ 	.byte	0x03, 0x19
        /*00ae*/ 	.short	0x0038


	//----- nvinfo : EIATTR_PARAM_CBANK
	.align		4
        /*00b0*/ 	.byte	0x04, 0x0a
        /*00b2*/ 	.short	(.L_33 - .L_32)
	.align		4
.L_32:
        /*00b4*/ 	.word	index@(.nv.constant0.triton_poi_fused__native_batch_norm_legit_no_training_mul_sigmoid_18)
        /*00b8*/ 	.short	0x0210
        /*00ba*/ 	.short	0x0038


	//----- nvinfo : EIATTR_SW_WAR
	.align		4
.L_33:
        /*00bc*/ 	.byte	0x04, 0x36
        /*00be*/ 	.short	(.L_35 - .L_34)
.L_34:
        /*00c0*/ 	.word	0x00000008
.L_35:


//--------------------- .nv.callgraph             --------------------------
	.section	.nv.callgraph,"",@"SHT_CUDA_CALLGRAPH"
	.align	4
	.sectionentsize	8
	.align		4
        /*0000*/ 	.word	0x00000000
	.align		4
        /*0004*/ 	.word	0xffffffff
	.align		4
        /*0008*/ 	.word	0x00000000
	.align		4
        /*000c*/ 	.word	0xfffffffe
	.align		4
        /*0010*/ 	.word	0x00000000
	.align		4
        /*0014*/ 	.word	0xfffffffd
	.align		4
        /*0018*/ 	.word	0x00000000
	.align		4
        /*001c*/ 	.word	0xfffffffc


//--------------------- .nv.constant4             --------------------------
	.section	.nv.constant4,"a",@progbits
	.align	8
	.align		8
.nv.constant4:
        /*0000*/ 	.dword	_$_str
	.align		8
        /*0008*/ 	.dword	_$_str_$_2


//--------------------- .text.triton_poi_fused__native_batch_norm_legit_no_training_mul_sigmoid_18 --------------------------
	.section	.text.triton_poi_fused__native_batch_norm_legit_no_training_mul_sigmoid_18,"ax",@progbits
	.sectionflags	@"SHF_BARRIERS=1"
	.align	128
        .global         triton_poi_fused__native_batch_norm_legit_no_training_mul_sigmoid_18
        .type           triton_poi_fused__native_batch_norm_legit_no_training_mul_sigmoid_18,@function
        .size           triton_poi_fused__native_batch_norm_legit_no_training_mul_sigmoid_18,(.L_x_1 - triton_poi_fused__native_batch_norm_legit_no_training_mul_sigmoid_18)
        .other          triton_poi_fused__native_batch_norm_legit_no_training_mul_sigmoid_18,@"STO_CUDA_ENTRY STV_DEFAULT"
triton_poi_fused__native_batch_norm_legit_no_training_mul_sigmoid_18:
.text.triton_poi_fused__native_batch_norm_legit_no_training_mul_sigmoid_18:
[----:B------:R-:W0:Y:S01]  /*0000*/  LDC R1, c[0x0][0x28] ;  /* 0x00000a00ff017b82 */ /* 0x000e220000000800 */
[----:B------:R-:W1:Y:S07]  /*0010*/  S2R R9, SR_CTAID.X ;  /* 0x0000000000097919 */ /* 0x000e6e0000002500 */
[----:B------:R-:W2:Y:S01]  /*0020*/  LDC.64 R6, c[0x0][0x220] ;  /* 0x00008800ff067b82 */ /* 0x000ea20000000a00 */
[----:B------:R-:W-:Y:S01]  /*0030*/  HFMA2.MMA R0, -RZ, RZ, 0, 0 ;  /* 0x00000000ff007435 */ /* 0x000fe200000001ff */
[----:B------:R-:W-:Y:S01]  /*0040*/  ULDC.64 UR6, c[0x0][0x208] ;  /* 0x0000820000067ab9 */ /* 0x000fe20000000a00 */
[----:B------:R-:W3:Y:S01]  /*0050*/  S2R R8, SR_TID.X ;  /* 0x0000000000087919 */ /* 0x000ee20000002100 */
[----:B------:R-:W4:Y:S04]  /*0060*/  S2R R12, SR_CTAID.Y ;  /* 0x00000000000c7919 */ /* 0x000f280000002600 */
[----:B------:R-:W5:Y:S08]  /*0070*/  LDC.64 R18, c[0x0][0x210] ;  /* 0x00008400ff127b82 */ /* 0x000f700000000a00 */
[----:B------:R-:W4:Y:S08]  /*0080*/  LDC.64 R10, c[0x0][0x218] ;  /* 0x00008600ff0a7b82 */ /* 0x000f300000000a00 */
[----:B------:R-:W5:Y:S01]  /*0090*/  LDC.64 R4, c[0x0][0x228] ;  /* 0x00008a00ff047b82 */ /* 0x000f620000000a00 */
[C---:B-1----:R-:W-:Y:S01]  /*00a0*/  ISETP.GE.AND P0, PT, R9.reuse, 0x10, PT ;  /* 0x000000100900780c */ /* 0x042fe20003f06270 */
[----:B--2---:R-:W-:-:S06]  /*00b0*/  IMAD.WIDE R6, R9, 0x4, R6 ;  /* 0x0000000409067825 */ /* 0x004fcc00078e0206 */
[----:B------:R-:W1:Y:S06]  /*00c0*/  LDC.64 R2, c[0x0][0x230] ;  /* 0x00008c00ff027b82 */ /* 0x000e6c0000000a00 */
[----:B------:R5:W2:Y:S01]  /*00d0*/  @!P0 LDG.E.EL R0, desc[UR6][R6.64] ;  /* 0x0000000606008981 */ /* 0x000aa2000c2e1900 */
[----:B---3--:R-:W-:Y:S01]  /*00e0*/  LOP3.LUT R13, R8, 0x7f, RZ, 0xc0, !PT ;  /* 0x0000007f080d7812 */ /* 0x008fe200078ec0ff */
[----:B0---4-:R-:W-:-:S03]  /*00f0*/  IMAD.WIDE R10, R9, 0x4, R10 ;  /* 0x00000004090a7825 */ /* 0x011fc600078e020a */
[----:B------:R-:W-:-:S04]  /*0100*/  PRMT R14, R13, 0x6540, R12 ;  /* 0x000065400d0e7816 */ /* 0x000fc8000000000c */
[C---:B------:R-:W-:Y:S02]  /*0110*/  LOP3.LUT R16, R14.reuse, 0x80, RZ, 0xfc, !PT ;  /* 0x000000800e107812 */ /* 0x040fe400078efcff */
[C---:B------:R-:W-:Y:S02]  /*0120*/  ISETP.LT.AND P1, PT, R14.reuse, 0x100, !P0 ;  /* 0x000001000e00780c */ /* 0x040fe40004721270 */
[-C--:B------:R-:W-:Y:S02]  /*0130*/  LEA R15, R14, R9.reuse, 0x4 ;  /* 0x000000090e0f7211 */ /* 0x080fe400078e20ff */
[C---:B------:R-:W-:Y:S02]  /*0140*/  ISETP.LT.AND P2, PT, R16.reuse, 0x100, !P0 ;  /* 0x000001001000780c */ /* 0x040fe40004741270 */
[----:B------:R-:W-:Y:S01]  /*0150*/  LEA R17, R16, R9, 0x4 ;  /* 0x0000000910117211 */ /* 0x000fe200078e20ff */
[----:B-----5:R-:W-:Y:S01]  /*0160*/  IMAD.WIDE R6, R15, 0x4, R18 ;  /* 0x000000040f067825 */ /* 0x020fe200078e0212 */
[----:B------:R-:W-:-:S03]  /*0170*/  CS2R R14, SRZ ;  /* 0x00000000000e7805 */ /* 0x000fc6000001ff00 */
[----:B------:R-:W-:Y:S01]  /*0180*/  IMAD.WIDE R18, R17, 0x4, R18 ;  /* 0x0000000411127825 */ /* 0x000fe200078e0212 */
[----:B------:R-:W-:Y:S02]  /*0190*/  CS2R R16, SRZ ;  /* 0x0000000000107805 */ /* 0x000fe4000001ff00 */
[----:B------:R-:W3:Y:S01]  /*01a0*/  @!P0 LDG.E.EL R14, desc[UR6][R10.64] ;  /* 0x000000060a0e8981 */ /* 0x000ee2000c2e1900 */
[----:B------:R-:W-:-:S03]  /*01b0*/  MOV R21, RZ ;  /* 0x000000ff00157202 */ /* 0x000fc60000000f00 */
[----:B------:R0:W3:Y:S01]  /*01c0*/  @P1 LDG.E.EL R17, desc[UR6][R6.64] ;  /* 0x0000000606111981 */ /* 0x0000e2000c2e1900 */
[----:B------:R-:W-:-:S03]  /*01d0*/  IMAD.WIDE R4, R9, 0x4, R4 ;  /* 0x0000000409047825 */ /* 0x000fc600078e0204 */
[----:B------:R-:W4:Y:S01]  /*01e0*/  @P2 LDG.E.EL R15, desc[UR6][R18.64] ;  /* 0x00000006120f2981 */ /* 0x000f22000c2e1900 */
[----:B-1----:R-:W-:-:S03]  /*01f0*/  IMAD.WIDE R2, R9, 0x4, R2 ;  /* 0x0000000409027825 */ /* 0x002fc600078e0202 */
[----:B------:R-:W5:Y:S04]  /*0200*/  @!P0 LDG.E.EL R16, desc[UR6][R4.64] ;  /* 0x0000000604108981 */ /* 0x000f68000c2e1900 */
[----:B------:R1:W5:Y:S01]  /*0210*/  @!P0 LDG.E.EL R21, desc[UR6][R2.64] ;  /* 0x0000000602158981 */ /* 0x000362000c2e1900 */
[----:B------:R-:W0:Y:S01]  /*0220*/  S2UR UR5, SR_CgaCtaId ;  /* 0x00000000000579c3 */ /* 0x000e220000008800 */
[----:B------:R-:W-:Y:S01]  /*0230*/  UMOV UR4, 0x400 ;  /* 0x0000040000047882 */ /* 0x000fe20000000000 */
[----:B------:R-:W-:Y:S01]  /*0240*/  SHF.L.U32 R8, R8, 0x1, RZ ;  /* 0x0000000108087819 */ /* 0x000fe200000006ff */
[----:B0-----:R-:W-:Y:S01]  /*0250*/  UPRMT UR4, UR5, 0x654, UR4 ;  /* 0x0000065405047896 */ /* 0x001fe20008000004 */
[----:B--2---:R-:W-:-:S04]  /*0260*/  FADD R20, R0, 0.0010000000474974513054 ;  /* 0x3a83126f00147421 */ /* 0x004fc80000000000 */
[----:B------:R-:W0:Y:S02]  /*0270*/  MUFU.SQRT R22, R20 ;  /* 0x0000001400167308 */ /* 0x000e240000002000 */
[C---:B0-----:R-:W-:Y:S02]  /*0280*/  FSETP.GT.AND P1, PT, R22.reuse, 8.50705917302346158658e+37, PT ;  /* 0x7e8000001600780b */ /* 0x041fe40003f24000 */
[----:B------:R-:W-:Y:S01]  /*0290*/  FSETP.GEU.AND P2, PT, R22, 1.175494350822287508e-38, PT ;  /* 0x008000001600780b */ /* 0x000fe20003f4e000 */
[----:B------:R-:W-:-:S10]  /*02a0*/  HFMA2.MMA R0, -RZ, RZ, 1.625, 0 ;  /* 0x3e800000ff007435 */ /* 0x000fd400000001ff */
[----:B------:R-:W-:-:S04]  /*02b0*/  @P1 FMUL R22, R22, 0.25 ;  /* 0x3e80000016161820 */ /* 0x000fc80000400000 */
[----:B------:R-:W-:-:S06]  /*02c0*/  @!P2 FMUL R22, R22, 16777216 ;  /* 0x4b8000001616a820 */ /* 0x000fcc0000400000 */
[----:B------:R-:W1:Y:S01]  /*02d0*/  MUFU.RCP R22, R22 ;  /* 0x0000001600167308 */ /* 0x000e620000001000 */
[----:B------:R-:W-:Y:S01]  /*02e0*/  FSEL R7, R0, 1, P1 ;  /* 0x3f80000000077808 */ /* 0x000fe20000800000 */
[----:B---3--:R-:W-:-:S04]  /*02f0*/  FADD R17, -R14, R17 ;  /* 0x000000110e117221 */ /* 0x008fc80000000100 */
[----:B------:R-:W-:Y:S01]  /*0300*/  @!P2 FMUL R7, R7, 16777216 ;  /* 0x4b8000000707a820 */ /* 0x000fe20000400000 */
[----:B----4-:R-:W-:-:S03]  /*0310*/  FADD R15, -R14, R15 ;  /* 0x0000000f0e0f7221 */ /* 0x010fc60000000100 */
[----:B-1----:R-:W-:-:S04]  /*0320*/  FMUL R2, R22, R7 ;  /* 0x0000000716027220 */ /* 0x002fc80000400000 */
[-C--:B------:R-:W-:Y:S01]  /*0330*/  FMUL R4, R17, R2.reuse ;  /* 0x0000000211047220 */ /* 0x080fe20000400000 */
[----:B------:R-:W-:-:S03]  /*0340*/  FMUL R2, R15, R2 ;  /* 0x000000020f027220 */ /* 0x000fc60000400000 */
[-CC-:B-----5:R-:W-:Y:S01]  /*0350*/  FFMA R4, R4, R16.reuse, R21.reuse ;  /* 0x0000001004047223 */ /* 0x1a0fe20000000015 */
[----:B------:R-:W-:-:S03]  /*0360*/  FFMA R2, R2, R16, R21 ;  /* 0x0000001002027223 */ /* 0x000fc60000000015 */
[----:B------:R-:W-:Y:S01]  /*0370*/  FADD R3, RZ, -R4 ;  /* 0x80000004ff037221 */ /* 0x000fe20000000000 */
[----:B------:R-:W-:-:S03]  /*0380*/  FADD R5, RZ, -R2 ;  /* 0x80000002ff057221 */ /* 0x000fc60000000000 */
[----:B------:R-:W-:Y:S01]  /*0390*/  FMUL R3, R3, 1.4426950216293334961 ;  /* 0x3fb8aa3b03037820 */ /* 0x000fe20000400000 */
[----:B------:R-:W-:-:S04]  /*03a0*/  FMUL R6, R5, 1.4426950216293334961 ;  /* 0x3fb8aa3b05067820 */ /* 0x000fc80000400000 */
[----:B------:R-:W-:Y:S02]  /*03b0*/  FSETP.GEU.AND P1, PT, R3, -126, PT ;  /* 0xc2fc00000300780b */ /* 0x000fe40003f2e000 */
[----:B------:R-:W-:-:S11]  /*03c0*/  FSETP.GEU.AND P2, PT, R6, -126, PT ;  /* 0xc2fc00000600780b */ /* 0x000fd60003f4e000 */
[----:B------:R-:W-:Y:S02]  /*03d0*/  @!P1 FMUL R3, R3, 0.5 ;  /* 0x3f00000003039820 */ /* 0x000fe40000400000 */
[----:B------:R-:W-:Y:S02]  /*03e0*/  @!P2 FMUL R6, R6, 0.5 ;  /* 0x3f0000000606a820 */ /* 0x000fe40000400000 */
[----:B------:R-:W0:Y:S08]  /*03f0*/  MUFU.EX2 R5, R3 ;  /* 0x0000000300057308 */ /* 0x000e300000000800 */
[----:B------:R-:W1:Y:S01]  /*0400*/  MUFU.EX2 R7, R6 ;  /* 0x0000000600077308 */ /* 0x000e620000000800 */
[----:B0-----:R-:W-:-:S04]  /*0410*/  @!P1 FMUL R5, R5, R5 ;  /* 0x0000000505059220 */ /* 0x001fc80000400000 */
[----:B------:R-:W-:Y:S01]  /*0420*/  FADD R5, R5, 1 ;  /* 0x3f80000005057421 */ /* 0x000fe20000000000 */
[----:B-1----:R-:W-:-:S04]  /*0430*/  @!P2 FMUL R7, R7, R7 ;  /* 0x000000070707a220 */ /* 0x002fc80000400000 */
[----:B------:R-:W-:Y:S01]  /*0440*/  FADD R7, R7, 1 ;  /* 0x3f80000007077421 */ /* 0x000fe20000000000 */
[----:B------:R-:W-:-:S04]  /*0450*/  FSETP.GT.AND P1, PT, R5, 8.50705917302346158658e+37, PT ;  /* 0x7e8000000500780b */ /* 0x000fc80003f24000 */
[----:B------:R-:W-:-:S09]  /*0460*/  FSETP.GT.AND P2, PT, R7, 8.50705917302346158658e+37, PT ;  /* 0x7e8000000700780b */ /* 0x000fd20003f44000 */
[----:B------:R-:W-:-:S04]  /*0470*/  @P1 FMUL R5, R5, 0.25 ;  /* 0x3e80000005051820 */ /* 0x000fc80000400000 */
[----:B------:R-:W-:Y:S02]  /*0480*/  @P2 FMUL R7, R7, 0.25 ;  /* 0x3e80000007072820 */ /* 0x000fe40000400000 */
[----:B------:R-:W0:Y:S08]  /*0490*/  MUFU.RCP R5, R5 ;  /* 0x0000000500057308 */ /* 0x000e300000001000 */
[----:B------:R-:W1:Y:S01]  /*04a0*/  MUFU.RCP R7, R7 ;  /* 0x0000000700077308 */ /* 0x000e620000001000 */
[----:B------:R-:W-:-:S02]  /*04b0*/  FSEL R6, R0, 1, P1 ;  /* 0x3f80000000067808 */ /* 0x000fc40000800000 */
[----:B------:R-:W-:-:S03]  /*04c0*/  FSEL R0, R0, 1, P2 ;  /* 0x3f80000000007808 */ /* 0x000fc60001000000 */
[----:B0-----:R-:W-:-:S04]  /*04d0*/  FMUL R11, R5, R6 ;  /* 0x00000006050b7220 */ /* 0x001fc80000400000 */
[----:B------:R-:W-:Y:S01]  /*04e0*/  FMUL R11, R4, R11 ;  /* 0x0000000b040b7220 */ /* 0x000fe20000400000 */
[----:B-1----:R-:W-:Y:S01]  /*04f0*/  FMUL R5, R7, R0 ;  /* 0x0000000007057220 */ /* 0x002fe20000400000 */
[----:B------:R-:W-:-:S03]  /*0500*/  LEA R0, R13, UR4, 0x2 ;  /* 0x000000040d007c11 */ /* 0x000fc6000f8e10ff */
[----:B------:R-:W-:Y:S02]  /*0510*/  FMUL R5, R2, R5 ;  /* 0x0000000502057220 */ /* 0x000fe40000400000 */
[----:B------:R0:W-:Y:S04]  /*0520*/  STS [R0], R11 ;  /* 0x0000000b00007388 */ /* 0x0001e80000000800 */
[----:B------:R0:W-:Y:S01]  /*0530*/  STS [R0+0x200], R5 ;  /* 0x0002000500007388 */ /* 0x0001e20000000800 */
[----:B------:R-:W-:-:S04]  /*0540*/  LOP3.LUT R3, R8, 0xfe, RZ, 0xc0, !PT ;  /* 0x000000fe08037812 */ /* 0x000fc800078ec0ff */
[C---:B------:R-:W-:Y:S01]  /*0550*/  PRMT R12, R3.reuse, 0x6540, R12 ;  /* 0x00006540030c7816 */ /* 0x040fe2000000000c */
[----:B------:R-:W-:Y:S03]  /*0560*/  BAR.SYNC.DEFER_BLOCKING 0x0 ;  /* 0x0000000000007b1d */ /* 0x000fe60000010000 */
[----:B------:R-:W-:Y:S02]  /*0570*/  ISETP.LT.AND P0, PT, R12, 0x100, !P0 ;  /* 0x000001000c00780c */ /* 0x000fe40004701270 */
[----:B------:R-:W-:-:S11]  /*0580*/  LEA R4, R3, UR4, 0x2 ;  /* 0x0000000403047c11 */ /* 0x000fd6000f8e10ff */
[----:B0-----:R-:W-:Y:S05]  /*0590*/  @!P0 EXIT ;  /* 0x000000000000894d */ /* 0x001fea0003800000 */
[----:B------:R-:W0:Y:S01]  /*05a0*/  LDS.64 R10, [R4] ;  /* 0x00000000040a7984 */ /* 0x000e220000000a00 */
[----:B------:R-:W-:Y:S01]  /*05b0*/  SHF.R.S32.HI R5, RZ, 0x1f, R12 ;  /* 0x0000001fff057819 */ /* 0x000fe2000001140c */
[----:B------:R-:W1:Y:S03]  /*05c0*/  LDC.64 R2, c[0x0][0x238] ;  /* 0x00008e00ff027b82 */ /* 0x000e660000000a00 */
[----:B------:R-:W-:-:S04]  /*05d0*/  LEA.HI R5, R5, R12, RZ, 0x6 ;  /* 0x0000000c05057211 */ /* 0x000fc800078f30ff */
[C---:B------:R-:W-:Y:S02]  /*05e0*/  LOP3.LUT R7, R5.reuse, 0xffffffc0, RZ, 0xc0, !PT ;  /* 0xffffffc005077812 */ /* 0x040fe400078ec0ff */
[----:B------:R-:W-:Y:S02]  /*05f0*/  SHF.L.U32 R5, R5, 0x4, RZ ;  /* 0x0000000405057819 */ /* 0x000fe400000006ff */
[----:B------:R-:W-:Y:S02]  /*0600*/  IADD3 R12, R12, -R7, RZ ;  /* 0x800000070c0c7210 */ /* 0x000fe40007ffe0ff */
[----:B------:R-:W-:Y:S02]  /*0610*/  LOP3.LUT R5, R5, 0xfffffc00, RZ, 0xc0, !PT ;  /* 0xfffffc0005057812 */ /* 0x000fe400078ec0ff */
[----:B------:R-:W-:-:S04]  /*0620*/  LEA R12, R9, R12, 0x6 ;  /* 0x0000000c090c7211 */ /* 0x000fc800078e30ff */
[----:B------:R-:W-:-:S05]  /*0630*/  IADD3 R5, R12, R5, RZ ;  /* 0x000000050c057210 */ /* 0x000fca0007ffe0ff */
[----:B-1----:R-:W-:-:S05]  /*0640*/  IMAD.WIDE R2, R5, 0x4, R2 ;  /* 0x0000000405027825 */ /* 0x002fca00078e0202 */
[----:B0-----:R-:W-:Y:S01]  /*0650*/  STG.E.64 desc[UR6][R2.64], R10 ;  /* 0x0000000a02007986 */ /* 0x001fe2000c101b06 */
[----:B------:R-:W-:Y:S05]  /*0660*/  EXIT ;  /* 0x000000000000794d */ /* 0x000fea0003800000 */
.L_x_0:
[----:B------:R-:W-:-:S00]  /*0670*/  BRA `(.L_x_0) ;  /* 0xfffffffc00fc7947 */ /* 0x000fc0000383ffff */
[----:B------:R-:W-:-:S00]  /*0680*/  NOP ;  /* 0x0000000000007918 */ /* 0x000fc00000000000 */
[----:B------:R-:W-:-:S00]  /*0690*/  NOP ;  /* 0x0000000000007918 */ /* 0x000fc00000000000 */
[----:B------:R-:W-:-:S00]  /*06a0*/  NOP ;  /* 0x0000000000007918 */ /* 0x000fc00000000000 */
[----:B------:R-:W-:-:S00]  /*06b0*/  NOP ;  /* 0x0000000000007918 */ /* 0x000fc00000000000 */
[----:B------:R-:W-:-:S00]  /*06c0*/  NOP ;  /* 0x0000000000007918 */ /* 0x000fc00000000000 */
[----:B------:R-:W-:-:S00]  /*06d0*/  NOP ;  /* 0x0000000000007918 */ /* 0x000fc00000000000 */
[----:B------:R-:W-:-:S00]  /*06e0*/  NOP ;  /* 0x0000000000007918 */ /* 0x000fc00000000000 */
[----:B------:R-:W-:-:S00]  /*06f0*/  NOP ;  /* 0x0000000000007918 */ /* 0x000fc00000000000 */
.L_x_1:


//--------------------- .nv.global.init           --------------------------
	.section	.nv.global.init,"aw",@progbits
.nv.global.init:
	.type		_$_str,@object
	.size		_$_str,(_$_str_$_2 - _$_str)
_$_str:
        /*0000*/ 	.byte	0x5f, 0x5f, 0x43, 0x55, 0x44, 0x41, 0x5f, 0x46, 0x54, 0x5a, 0x00
	.type		_$_str_$_2,@object
	.size		_$_str_$_2,(.L_1 - _$_str_$_2)
_$_str_$_2:
        /*000b*/ 	.byte	0x5f, 0x5f, 0x43, 0x55, 0x44, 0x41, 0x5f, 0x50, 0x52, 0x45, 0x43, 0x5f, 0x53, 0x51, 0x52, 0x54
        /*001b*/ 	.byte	0x00
.L_1:


//--------------------- .nv.shared.triton_poi_fused__native_batch_norm_legit_no_training_mul_sigmoid_18 --------------------------
	.section	.nv.shared.triton_poi_fused__native_batch_norm_legit_no_training_mul_sigmoid_18,"aw",@nobits
	.sectionflags	@""
	.align	16
	.zero		1024


//--------------------- .nv.constant0.triton_poi_fused__native_batch_norm_legit_no_training_mul_sigmoid_18 --------------------------
	.section	.nv.constant0.triton_poi_fused__native_batch_norm_legit_no_training_mul_sigmoid_18,"a",@progbits
	.sectionflags	@""
	.align	4
.nv.constant0.triton_poi_fused__native_batch_norm_legit_no_training_mul_sigmoid_18:
	.zero		584
